//
// Generated by NVIDIA NVVM Compiler
//
// Compiler Build ID: CL-36424714
// Cuda compilation tools, release 13.0, V13.0.88
// Based on NVVM 20.0.0
//

.version 9.0
.target sm_100
.address_size 64

	// .globl	_Z6sumMatPfS_S_ii

.visible .entry _Z6sumMatPfS_S_ii(
	.param .u64 .ptr .align 1 _Z6sumMatPfS_S_ii_param_0,
	.param .u64 .ptr .align 1 _Z6sumMatPfS_S_ii_param_1,
	.param .u64 .ptr .align 1 _Z6sumMatPfS_S_ii_param_2,
	.param .u32 _Z6sumMatPfS_S_ii_param_3,
	.param .u32 _Z6sumMatPfS_S_ii_param_4
)
{
	.reg .pred 	%p<4>;
	.reg .b32 	%r<14>;
	.reg .b32 	%f<4>;
	.reg .b64 	%rd<11>;

	ld.param.u64 	%rd1, [_Z6sumMatPfS_S_ii_param_0];
	ld.param.u64 	%rd2, [_Z6sumMatPfS_S_ii_param_1];
	ld.param.u64 	%rd3, [_Z6sumMatPfS_S_ii_param_2];
	ld.param.u32 	%r4, [_Z6sumMatPfS_S_ii_param_3];
	ld.param.u32 	%r3, [_Z6sumMatPfS_S_ii_param_4];
	mov.u32 	%r6, %ctaid.x;
	mov.u32 	%r7, %ntid.x;
	mov.u32 	%r8, %tid.x;
	mad.lo.s32 	%r1, %r6, %r7, %r8;
	mov.u32 	%r9, %ctaid.y;
	mov.u32 	%r10, %ntid.y;
	mov.u32 	%r11, %tid.y;
	mad.lo.s32 	%r12, %r9, %r10, %r11;
	setp.ge.s32 	%p1, %r1, %r3;
	setp.ge.s32 	%p2, %r12, %r4;
	or.pred  	%p3, %p1, %p2;
	@%p3 bra 	$L__BB0_2;
	cvta.to.global.u64 	%rd4, %rd1;
	cvta.to.global.u64 	%rd5, %rd2;
	cvta.to.global.u64 	%rd6, %rd3;
	mad.lo.s32 	%r13, %r3, %r12, %r1;
	mul.wide.s32 	%rd7, %r13, 4;
	add.s64 	%rd8, %rd4, %rd7;
	ld.global.f32 	%f1, [%rd8];
	add.s64 	%rd9, %rd5, %rd7;
	ld.global.f32 	%f2, [%rd9];
	add.f32 	%f3, %f1, %f2;
	add.s64 	%rd10, %rd6, %rd7;
	st.global.f32 	[%rd10], %f3;
$L__BB0_2:
	ret;

}


// ===== COMPILED SASS (sm_100) =====

	.target	sm_100

	.elftype	@"ET_EXEC"


//--------------------- .note.nv.tkinfo           --------------------------
	.section	.note.nv.tkinfo,"",@"SHT_NOTE"
	.sectionflags	@"SHF_NOTE_NV_TKINFO"
	.tkinfo
        /*0018*/ 	.word	0x00000002
        /*0030*/ 	.string	""
        /*0030*/ 	.string	"ptxas"
        /*0030*/ 	.string	"Cuda compilation tools, release 13.0, V13.0.88"
        /*0030*/ 	.string	"Build cuda_13.0.r13.0/compiler.36424714_0"
        /*0030*/ 	.string	"-arch sm_100 -m 64 "



//--------------------- .note.nv.cuinfo           --------------------------
	.section	.note.nv.cuinfo,"",@"SHT_NOTE"
	.sectionflags	@"SHF_NOTE_NV_CUINFO"
        /*0018*/ 	.short	0x0002
        /*001a*/ 	.short	0x0064
        /*001c*/ 	.short	0x0082
	.zero		2


//--------------------- .nv.info                  --------------------------
	.section	.nv.info,"",@"SHT_CUDA_INFO"
	.align	4


	//----- nvinfo : EIATTR_REGCOUNT
	.align		4
        /*0000*/ 	.byte	0x04, 0x2f
        /*0002*/ 	.short	(.L_1 - .L_0)
	.align		4
.L_0:
        /*0004*/ 	.word	index@(_Z6sumMatPfS_S_ii)
        /*0008*/ 	.word	0x0000000c


	//----- nvinfo : EIATTR_FRAME_SIZE
	.align		4
.L_1:
        /*000c*/ 	.byte	0x04, 0x11
        /*000e*/ 	.short	(.L_3 - .L_2)
	.align		4
.L_2:
        /*0010*/ 	.word	index@(_Z6sumMatPfS_S_ii)
        /*0014*/ 	.word	0x00000000


	//----- nvinfo : EIATTR_MIN_STACK_SIZE
	.align		4
.L_3:
        /*0018*/ 	.byte	0x04, 0x12
        /*001a*/ 	.short	(.L_5 - .L_4)
	.align		4
.L_4:
        /*001c*/ 	.word	index@(_Z6sumMatPfS_S_ii)
        /*0020*/ 	.word	0x00000000
.L_5:


//--------------------- .nv.compat                --------------------------
	.section	.nv.compat,"",@"SHT_CUDA_COMPAT_INFO"
	.align	4
        /*0000*/ 	.byte	0x02, 0x09, 0x00, 0x00, 0x02, 0x02, 0x01, 0x00, 0x02, 0x05, 0x05, 0x00, 0x03, 0x07, 0x01, 0x01
        /*0010*/ 	.byte	0x02, 0x03, 0x00, 0x00, 0x02, 0x06, 0x01, 0x00, 0x04, 0x0b, 0x08, 0x00, 0x09, 0x00, 0x00, 0x00
        /*0020*/ 	.byte	0x00, 0x00, 0x00, 0x00


//--------------------- .nv.info._Z6sumMatPfS_S_ii --------------------------
	.section	.nv.info._Z6sumMatPfS_S_ii,"",@"SHT_CUDA_INFO"
	.sectionflags	@""
	.align	4


	//----- nvinfo : EIATTR_CUDA_API_VERSION
	.align		4
        /*0000*/ 	.byte	0x04, 0x37
        /*0002*/ 	.short	(.L_7 - .L_6)
.L_6:
        /*0004*/ 	.word	0x00000082


	//----- nvinfo : EIATTR_KPARAM_INFO
	.align		4
.L_7:
        /*0008*/ 	.byte	0x04, 0x17
        /*000a*/ 	.short	(.L_9 - .L_8)
.L_8:
        /*000c*/ 	.word	0x00000000
        /*0010*/ 	.short	0x0004
        /*0012*/ 	.short	0x001c
        /*0014*/ 	.byte	0x00, 0xf0, 0x11, 0x00


	//----- nvinfo : EIATTR_KPARAM_INFO
	.align		4
.L_9:
        /*0018*/ 	.byte	0x04, 0x17
        /*001a*/ 	.short	(.L_11 - .L_10)
.L_10:
        /*001c*/ 	.word	0x00000000
        /*0020*/ 	.short	0x0003
        /*0022*/ 	.short	0x0018
        /*0024*/ 	.byte	0x00, 0xf0, 0x11, 0x00


	//----- nvinfo : EIATTR_KPARAM_INFO
	.align		4
.L_11:
        /*0028*/ 	.byte	0x04, 0x17
        /*002a*/ 	.short	(.L_13 - .L_12)
.L_12:
        /*002c*/ 	.word	0x00000000
        /*0030*/ 	.short	0x0002
        /*0032*/ 	.short	0x0010
        /*0034*/ 	.byte	0x00, 0xf5, 0x21, 0x00


	//----- nvinfo : EIATTR_KPARAM_INFO
	.align		4
.L_13:
        /*0038*/ 	.byte	0x04, 0x17
        /*003a*/ 	.short	(.L_15 - .L_14)
.L_14:
        /*003c*/ 	.word	0x00000000
        /*0040*/ 	.short	0x0001
        /*0042*/ 	.short	0x0008
        /*0044*/ 	.byte	0x00, 0xf5, 0x21, 0x00


	//----- nvinfo : EIATTR_KPARAM_INFO
	.align		4
.L_15:
        /*0048*/ 	.byte	0x04, 0x17
        /*004a*/ 	.short	(.L_17 - .L_16)
.L_16:
        /*004c*/ 	.word	0x00000000
        /*0050*/ 	.short	0x0000
        /*0052*/ 	.short	0x0000
        /*0054*/ 	.byte	0x00, 0xf5, 0x21, 0x00


	//----- nvinfo : EIATTR_SPARSE_MMA_MASK
	.align		4
.L_17:
        /*0058*/ 	.byte	0x03, 0x50
        /*005a*/ 	.short	0x0000


	//----- nvinfo : EIATTR_MAXREG_COUNT
	.align		4
        /*005c*/ 	.byte	0x03, 0x1b
        /*005e*/ 	.short	0x00ff


	//----- nvinfo : EIATTR_MERCURY_ISA_VERSION
	.align		4
        /*0060*/ 	.byte	0x03, 0x5f
        /*0062*/ 	.short	0x0101


	//----- nvinfo : EIATTR_VRC_CTA_INIT_COUNT
	.align		4
        /*0064*/ 	.byte	0x02, 0x4a
	.zero		1
	.zero		1


	//----- nvinfo : EIATTR_EXIT_INSTR_OFFSETS
	.align		4
        /*0068*/ 	.byte	0x04, 0x1c
        /*006a*/ 	.short	(.L_19 - .L_18)


	//   ....[0]....
.L_18:
        /*006c*/ 	.word	0x000000c0


	//   ....[1]....
        /*0070*/ 	.word	0x00000190


	//----- nvinfo : EIATTR_CBANK_PARAM_SIZE
	.align		4
.L_19:
        /*0074*/ 	.byte	0x03, 0x19
        /*0076*/ 	.short	0x0020


	//----- nvinfo : EIATTR_PARAM_CBANK
	.align		4
        /*0078*/ 	.byte	0x04, 0x0a
        /*007a*/ 	.short	(.L_21 - .L_20)
	.align		4
.L_20:
        /*007c*/ 	.word	index@(.nv.constant0._Z6sumMatPfS_S_ii)
        /*0080*/ 	.short	0x0380
        /*0082*/ 	.short	0x0020


	//----- nvinfo : EIATTR_SW_WAR
	.align		4
.L_21:
        /*0084*/ 	.byte	0x04, 0x36
        /*0086*/ 	.short	(.L_23 - .L_22)
.L_22:
        /*0088*/ 	.word	0x00000008
.L_23:


//--------------------- .nv.callgraph             --------------------------
	.section	.nv.callgraph,"",@"SHT_CUDA_CALLGRAPH"
	.align	4
	.sectionentsize	8
	.align		4
        /*0000*/ 	.word	0x00000000
	.align		4
        /*0004*/ 	.word	0xffffffff
	.align		4
        /*0008*/ 	.word	0x00000000
	.align		4
        /*000c*/ 	.word	0xfffffffe
	.align		4
        /*0010*/ 	.word	0x00000000
	.align		4
        /*0014*/ 	.word	0xfffffffd
	.align		4
        /*0018*/ 	.word	0x00000000
	.align		4
        /*001c*/ 	.word	0xfffffffc


//--------------------- .text._Z6sumMatPfS_S_ii   --------------------------
	.section	.text._Z6sumMatPfS_S_ii,"ax",@progbits
	.align	128
        .global         _Z6sumMatPfS_S_ii
        .type           _Z6sumMatPfS_S_ii,@function
        .size           _Z6sumMatPfS_S_ii,(.L_x_1 - _Z6sumMatPfS_S_ii)
        .other          _Z6sumMatPfS_S_ii,@"STO_CUDA_ENTRY STV_DEFAULT"
_Z6sumMatPfS_S_ii:
.text._Z6sumMatPfS_S_ii:
[----:B------:R-:W-:Y:S01]  /*0000*/  LDC R1, c[0x0][0x37c] ;  /* 0x0000df00ff017b82 */ /* 0x000fe20000000800 */
[----:B------:R-:W0:Y:S07]  /*0010*/  S2R R2, SR_TID.Y ;  /* 0x0000000000027919 */ /* 0x000e2e0000002200 */
[----:B------:R-:W1:Y:S01]  /*0020*/  LDC R0, c[0x0][0x360] ;  /* 0x0000d800ff007b82 */ /* 0x000e620000000800 */
[----:B------:R-:W2:Y:S01]  /*0030*/  LDCU.64 UR6, c[0x0][0x398] ;  /* 0x00007300ff0677ac */ /* 0x000ea20008000a00 */
[----:B------:R-:W1:Y:S06]  /*0040*/  S2R R3, SR_TID.X ;  /* 0x0000000000037919 */ /* 0x000e6c0000002100 */
[----:B------:R-:W0:Y:S08]  /*0050*/  S2UR UR5, SR_CTAID.Y ;  /* 0x00000000000579c3 */ /* 0x000e300000002600 */
[----:B------:R-:W0:Y:S08]  /*0060*/  LDC R7, c[0x0][0x364] ;  /* 0x0000d900ff077b82 */ /* 0x000e300000000800 */
[----:B------:R-:W1:Y:S01]  /*0070*/  S2UR UR4, SR_CTAID.X ;  /* 0x00000000000479c3 */ /* 0x000e620000002500 */
[----:B0-----:R-:W-:-:S05]  /*0080*/  IMAD R7, R7, UR5, R2 ;  /* 0x0000000507077c24 */ /* 0x001fca000f8e0202 */
[----:B--2---:R-:W-:Y:S01]  /*0090*/  ISETP.GE.AND P0, PT, R7, UR6, PT ;  /* 0x0000000607007c0c */ /* 0x004fe2000bf06270 */
[----:B-1----:R-:W-:-:S05]  /*00a0*/  IMAD R0, R0, UR4, R3 ;  /* 0x0000000400007c24 */ /* 0x002fca000f8e0203 */
[----:B------:R-:W-:-:S13]  /*00b0*/  ISETP.GE.OR P0, PT, R0, UR7, P0 ;  /* 0x0000000700007c0c */ /* 0x000fda0008706670 */
[----:B------:R-:W-:Y:S05]  /*00c0*/  @P0 EXIT ;  /* 0x000000000000094d */ /* 0x000fea0003800000 */
[----:B------:R-:W0:Y:S01]  /*00d0*/  LDC.64 R2, c[0x0][0x380] ;  /* 0x0000e000ff027b82 */ /* 0x000e220000000a00 */
[----:B------:R-:W1:Y:S01]  /*00e0*/  LDCU.64 UR4, c[0x0][0x358] ;  /* 0x00006b00ff0477ac */ /* 0x000e620008000a00 */
[----:B------:R-:W-:-:S06]  /*00f0*/  IMAD R9, R7, UR7, R0 ;  /* 0x0000000707097c24 */ /* 0x000fcc000f8e0200 */
[----:B------:R-:W2:Y:S08]  /*0100*/  LDC.64 R4, c[0x0][0x388] ;  /* 0x0000e200ff047b82 */ /* 0x000eb00000000a00 */
[----:B------:R-:W3:Y:S01]  /*0110*/  LDC.64 R6, c[0x0][0x390] ;  /* 0x0000e400ff067b82 */ /* 0x000ee20000000a00 */
[----:B0-----:R-:W-:-:S06]  /*0120*/  IMAD.WIDE R2, R9, 0x4, R2 ;  /* 0x0000000409027825 */ /* 0x001fcc00078e0202 */
[----:B-1----:R-:W4:Y:S01]  /*0130*/  LDG.E R2, desc[UR4][R2.64] ;  /* 0x0000000402027981 */ /* 0x002f22000c1e1900 */
[----:B--2---:R-:W-:-:S06]  /*0140*/  IMAD.WIDE R4, R9, 0x4, R4 ;  /* 0x0000000409047825 */ /* 0x004fcc00078e0204 */
[----:B------:R-:W4:Y:S01]  /*0150*/  LDG.E R5, desc[UR4][R4.64] ;  /* 0x0000000404057981 */ /* 0x000f22000c1e1900 */
[----:B---3--:R-:W-:-:S04]  /*0160*/  IMAD.WIDE R6, R9, 0x4, R6 ;  /* 0x0000000409067825 */ /* 0x008fc800078e0206 */
[----:B----4-:R-:W-:-:S05]  /*0170*/  FADD R9, R2, R5 ;  /* 0x0000000502097221 */ /* 0x010fca0000000000 */
[----:B------:R-:W-:Y:S01]  /*0180*/  STG.E desc[UR4][R6.64], R9 ;  /* 0x0000000906007986 */ /* 0x000fe2000c101904 */
[----:B------:R-:W-:Y:S05]  /*0190*/  EXIT ;  /* 0x000000000000794d */ /* 0x000fea0003800000 */
.L_x_0:
[----:B------:R-:W-:-:S00]  /*01a0*/  BRA `(.L_x_0) ;  /* 0xfffffffc00fc7947 */ /* 0x000fc0000383ffff */
[----:B------:R-:W-:-:S00]  /*01b0*/  NOP ;  /* 0x0000000000007918 */ /* 0x000fc00000000000 */
        /* <DEDUP_REMOVED lines=12> */
.L_x_1:


//--------------------- .nv.shared.reserved.0     --------------------------
	.section	.nv.shared.reserved.0,"aw",@nobits
	.weak		__nv_reservedSMEM_offset_0_alias
	.size		__nv_reservedSMEM_offset_0_alias, 0, 64
	.other		__nv_reservedSMEM_offset_0_alias,@"STO_CUDA_RESERVED_SHARED STV_DEFAULT"
__nv_reservedSMEM_offset_0_alias:
	.zero		0
	.zero		64


//--------------------- .nv.constant0._Z6sumMatPfS_S_ii --------------------------
	.section	.nv.constant0._Z6sumMatPfS_S_ii,"a",@progbits
	.sectionflags	@""
	.align	4
.nv.constant0._Z6sumMatPfS_S_ii:
	.zero		928


//--------------------- SYMBOLS --------------------------

	.type		.nv.reservedSmem.offset0,@object
	.size		.nv.reservedSmem.offset0,0x4
